	.target	sm_80

	.elftype	@"ET_EXEC"


//--------------------- .note.nv.tkinfo           --------------------------
	.section	.note.nv.tkinfo,"",@"SHT_NOTE"
	.sectionflags	@"SHF_NOTE_NV_TKINFO"
	.tkinfo
        /*0018*/ 	.word	0x00000002
        /*0030*/ 	.string	""
        /*0030*/ 	.string	"ptxas"
        /*0030*/ 	.string	"Cuda compilation tools, release 13.0, V13.0.88"
        /*0030*/ 	.string	"Build cuda_13.0.r13.0/compiler.36424714_0"
        /*0030*/ 	.string	"-arch sm_80 -m 64 "



//--------------------- .note.nv.cuinfo           --------------------------
	.section	.note.nv.cuinfo,"",@"SHT_NOTE"
	.sectionflags	@"SHF_NOTE_NV_CUINFO"
        /*0018*/ 	.short	0x0002
        /*001a*/ 	.short	0x0050
        /*001c*/ 	.short	0x0082
	.zero		2


//--------------------- .nv.info                  --------------------------
	.section	.nv.info,"",@"SHT_CUDA_INFO"
	.align	4


	//----- nvinfo : EIATTR_REGCOUNT
	.align		4
        /*0000*/ 	.byte	0x04, 0x2f
        /*0002*/ 	.short	(.L_1 - .L_0)
	.align		4
.L_0:
        /*0004*/ 	.word	index@(_ZN17fastertransformer16matrix_transposeIfEEvPT_PKS1_ii)
        /*0008*/ 	.word	0x0000000c


	//----- nvinfo : EIATTR_FRAME_SIZE
	.align		4
.L_1:
        /*000c*/ 	.byte	0x04, 0x11
        /*000e*/ 	.short	(.L_3 - .L_2)
	.align		4
.L_2:
        /*0010*/ 	.word	index@(_ZN17fastertransformer16matrix_transposeIfEEvPT_PKS1_ii)
        /*0014*/ 	.word	0x00000000


	//----- nvinfo : EIATTR_REGCOUNT
	.align		4
.L_3:
        /*0018*/ 	.byte	0x04, 0x2f
        /*001a*/ 	.short	(.L_5 - .L_4)
	.align		4
.L_4:
        /*001c*/ 	.word	index@(_ZN17fastertransformer16matrix_transposeI6__halfEEvPT_PKS2_ii)
        /*0020*/ 	.word	0x0000000c


	//----- nvinfo : EIATTR_FRAME_SIZE
	.align		4
.L_5:
        /*0024*/ 	.byte	0x04, 0x11
        /*0026*/ 	.short	(.L_7 - .L_6)
	.align		4
.L_6:
        /*0028*/ 	.word	index@(_ZN17fastertransformer16matrix_transposeI6__halfEEvPT_PKS2_ii)
        /*002c*/ 	.word	0x00000000


	//----- nvinfo : EIATTR_MIN_STACK_SIZE
	.align		4
.L_7:
        /*0030*/ 	.byte	0x04, 0x12
        /*0032*/ 	.short	(.L_9 - .L_8)
	.align		4
.L_8:
        /*0034*/ 	.word	index@(_ZN17fastertransformer16matrix_transposeI6__halfEEvPT_PKS2_ii)
        /*0038*/ 	.word	0x00000000


	//----- nvinfo : EIATTR_MIN_STACK_SIZE
	.align		4
.L_9:
        /*003c*/ 	.byte	0x04, 0x12
        /*003e*/ 	.short	(.L_11 - .L_10)
	.align		4
.L_10:
        /*0040*/ 	.word	index@(_ZN17fastertransformer16matrix_transposeIfEEvPT_PKS1_ii)
        /*0044*/ 	.word	0x00000000
.L_11:


//--------------------- .nv.info._ZN17fastertransformer16matrix_transposeI6__halfEEvPT_PKS2_ii --------------------------
	.section	.nv.info._ZN17fastertransformer16matrix_transposeI6__halfEEvPT_PKS2_ii,"",@"SHT_CUDA_INFO"
	.sectionflags	@""
	.align	4


	//----- nvinfo : EIATTR_CUDA_API_VERSION
	.align		4
        /*0000*/ 	.byte	0x04, 0x37
        /*0002*/ 	.short	(.L_13 - .L_12)
.L_12:
        /*0004*/ 	.word	0x00000082


	//----- nvinfo : EIATTR_SW2861232_WAR
	.align		4
.L_13:
        /*0008*/ 	.byte	0x01, 0x35
	.zero		2


	//----- nvinfo : EIATTR_PARAM_CBANK
	.align		4
        /*000c*/ 	.byte	0x04, 0x0a
        /*000e*/ 	.short	(.L_15 - .L_14)
	.align		4
.L_14:
        /*0010*/ 	.word	index@(.nv.constant0._ZN17fastertransformer16matrix_transposeI6__halfEEvPT_PKS2_ii)
        /*0014*/ 	.short	0x0160
        /*0016*/ 	.short	0x0018


	//----- nvinfo : EIATTR_CBANK_PARAM_SIZE
	.align		4
.L_15:
        /*0018*/ 	.byte	0x03, 0x19
        /*001a*/ 	.short	0x0018


	//----- nvinfo : EIATTR_KPARAM_INFO
	.align		4
        /*001c*/ 	.byte	0x04, 0x17
        /*001e*/ 	.short	(.L_17 - .L_16)
.L_16:
        /*0020*/ 	.word	0x00000000
        /*0024*/ 	.short	0x0003
        /*0026*/ 	.short	0x0014
        /*0028*/ 	.byte	0x00, 0xf0, 0x11, 0x00


	//----- nvinfo : EIATTR_KPARAM_INFO
	.align		4
.L_17:
        /*002c*/ 	.byte	0x04, 0x17
        /*002e*/ 	.short	(.L_19 - .L_18)
.L_18:
        /*0030*/ 	.word	0x00000000
        /*0034*/ 	.short	0x0002
        /*0036*/ 	.short	0x0010
        /*0038*/ 	.byte	0x00, 0xf0, 0x11, 0x00


	//----- nvinfo : EIATTR_KPARAM_INFO
	.align		4
.L_19:
        /*003c*/ 	.byte	0x04, 0x17
        /*003e*/ 	.short	(.L_21 - .L_20)
.L_20:
        /*0040*/ 	.word	0x00000000
        /*0044*/ 	.short	0x0001
        /*0046*/ 	.short	0x0008
        /*0048*/ 	.byte	0x00, 0xf0, 0x21, 0x00


	//----- nvinfo : EIATTR_KPARAM_INFO
	.align		4
.L_21:
        /*004c*/ 	.byte	0x04, 0x17
        /*004e*/ 	.short	(.L_23 - .L_22)
.L_22:
        /*0050*/ 	.word	0x00000000
        /*0054*/ 	.short	0x0000
        /*0056*/ 	.short	0x0000
        /*0058*/ 	.byte	0x00, 0xf0, 0x21, 0x00


	//----- nvinfo : EIATTR_MAXREG_COUNT
	.align		4
.L_23:
        /*005c*/ 	.byte	0x03, 0x1b
        /*005e*/ 	.short	0x00ff


	//----- nvinfo : EIATTR_NUM_BARRIERS
	.align		4
        /*0060*/ 	.byte	0x02, 0x4c
        /*0062*/ 	.byte	0x01
	.zero		1


	//----- nvinfo : EIATTR_MERCURY_ISA_VERSION
	.align		4
        /*0064*/ 	.byte	0x03, 0x5f
        /*0066*/ 	.short	0x0000


	//----- nvinfo : EIATTR_EXIT_INSTR_OFFSETS
	.align		4
        /*0068*/ 	.byte	0x04, 0x1c
        /*006a*/ 	.short	(.L_25 - .L_24)


	//   ....[0]....
.L_24:
        /*006c*/ 	.word	0x00000160


	//   ....[1]....
        /*0070*/ 	.word	0x000001e0
.L_25:


//--------------------- .nv.info._ZN17fastertransformer16matrix_transposeIfEEvPT_PKS1_ii --------------------------
	.section	.nv.info._ZN17fastertransformer16matrix_transposeIfEEvPT_PKS1_ii,"",@"SHT_CUDA_INFO"
	.sectionflags	@""
	.align	4


	//----- nvinfo : EIATTR_CUDA_API_VERSION
	.align		4
        /*0000*/ 	.byte	0x04, 0x37
        /*0002*/ 	.short	(.L_27 - .L_26)
.L_26:
        /*0004*/ 	.word	0x00000082


	//----- nvinfo : EIATTR_SW2861232_WAR
	.align		4
.L_27:
        /*0008*/ 	.byte	0x01, 0x35
	.zero		2


	//----- nvinfo : EIATTR_PARAM_CBANK
	.align		4
        /*000c*/ 	.byte	0x04, 0x0a
        /*000e*/ 	.short	(.L_29 - .L_28)
	.align		4
.L_28:
        /*0010*/ 	.word	index@(.nv.constant0._ZN17fastertransformer16matrix_transposeIfEEvPT_PKS1_ii)
        /*0014*/ 	.short	0x0160
        /*0016*/ 	.short	0x0018


	//----- nvinfo : EIATTR_CBANK_PARAM_SIZE
	.align		4
.L_29:
        /*0018*/ 	.byte	0x03, 0x19
        /*001a*/ 	.short	0x0018


	//----- nvinfo : EIATTR_KPARAM_INFO
	.align		4
        /*001c*/ 	.byte	0x04, 0x17
        /*001e*/ 	.short	(.L_31 - .L_30)
.L_30:
        /*0020*/ 	.word	0x00000000
        /*0024*/ 	.short	0x0003
        /*0026*/ 	.short	0x0014
        /*0028*/ 	.byte	0x00, 0xf0, 0x11, 0x00


	//----- nvinfo : EIATTR_KPARAM_INFO
	.align		4
.L_31:
        /*002c*/ 	.byte	0x04, 0x17
        /*002e*/ 	.short	(.L_33 - .L_32)
.L_32:
        /*0030*/ 	.word	0x00000000
        /*0034*/ 	.short	0x0002
        /*0036*/ 	.short	0x0010
        /*0038*/ 	.byte	0x00, 0xf0, 0x11, 0x00


	//----- nvinfo : EIATTR_KPARAM_INFO
	.align		4
.L_33:
        /*003c*/ 	.byte	0x04, 0x17
        /*003e*/ 	.short	(.L_35 - .L_34)
.L_34:
        /*0040*/ 	.word	0x00000000
        /*0044*/ 	.short	0x0001
        /*0046*/ 	.short	0x0008
        /*0048*/ 	.byte	0x00, 0xf0, 0x21, 0x00


	//----- nvinfo : EIATTR_KPARAM_INFO
	.align		4
.L_35:
        /*004c*/ 	.byte	0x04, 0x17
        /*004e*/ 	.short	(.L_37 - .L_36)
.L_36:
        /*0050*/ 	.word	0x00000000
        /*0054*/ 	.short	0x0000
        /*0056*/ 	.short	0x0000
        /*0058*/ 	.byte	0x00, 0xf0, 0x21, 0x00


	//----- nvinfo : EIATTR_MAXREG_COUNT
	.align		4
.L_37:
        /*005c*/ 	.byte	0x03, 0x1b
        /*005e*/ 	.short	0x00ff


	//----- nvinfo : EIATTR_NUM_BARRIERS
	.align		4
        /*0060*/ 	.byte	0x02, 0x4c
        /*0062*/ 	.byte	0x01
	.zero		1


	//----- nvinfo : EIATTR_MERCURY_ISA_VERSION
	.align		4
        /*0064*/ 	.byte	0x03, 0x5f
        /*0066*/ 	.short	0x0000


	//----- nvinfo : EIATTR_EXIT_INSTR_OFFSETS
	.align		4
        /*0068*/ 	.byte	0x04, 0x1c
        /*006a*/ 	.short	(.L_39 - .L_38)


	//   ....[0]....
.L_38:
        /*006c*/ 	.word	0x00000150


	//   ....[1]....
        /*0070*/ 	.word	0x000001c0
.L_39:


//--------------------- .nv.callgraph             --------------------------
	.section	.nv.callgraph,"",@"SHT_CUDA_CALLGRAPH"
	.align	4
	.sectionentsize	8
	.align		4
        /*0000*/ 	.word	0x00000000
	.align		4
        /*0004*/ 	.word	0xffffffff
	.align		4
        /*0008*/ 	.word	0x00000000
	.align		4
        /*000c*/ 	.word	0xfffffffe
	.align		4
        /*0010*/ 	.word	0x00000000
	.align		4
        /*0014*/ 	.word	0xfffffffd
	.align		4
        /*0018*/ 	.word	0x00000000
	.align		4
        /*001c*/ 	.word	0xfffffffc


//--------------------- .nv.rel.action            --------------------------
	.section	.nv.rel.action,"",@"SHT_CUDA_RELOCINFO"
	.align	8
	.sectionentsize	8
        /*0000*/ 	.byte	0x73, 0x00, 0x00, 0x00, 0x00, 0x00, 0x00, 0x00, 0x00, 0x00, 0x00, 0x11, 0x25, 0x00, 0x05, 0x36


//--------------------- .nv.constant0._ZN17fastertransformer16matrix_transposeI6__halfEEvPT_PKS2_ii --------------------------
	.section	.nv.constant0._ZN17fastertransformer16matrix_transposeI6__halfEEvPT_PKS2_ii,"a",@progbits
	.sectionflags	@""
	.align	4
.nv.constant0._ZN17fastertransformer16matrix_transposeI6__halfEEvPT_PKS2_ii:
	.zero		376


//--------------------- .nv.constant0._ZN17fastertransformer16matrix_transposeIfEEvPT_PKS1_ii --------------------------
	.section	.nv.constant0._ZN17fastertransformer16matrix_transposeIfEEvPT_PKS1_ii,"a",@progbits
	.sectionflags	@""
	.align	4
.nv.constant0._ZN17fastertransformer16matrix_transposeIfEEvPT_PKS1_ii:
	.zero		376


//--------------------- .text._ZN17fastertransformer16matrix_transposeI6__halfEEvPT_PKS2_ii --------------------------
	.section	.text._ZN17fastertransformer16matrix_transposeI6__halfEEvPT_PKS2_ii,"ax",@progbits
	.sectioninfo	@"SHI_REGISTERS=12"
	.align	128
        .global         _ZN17fastertransformer16matrix_transposeI6__halfEEvPT_PKS2_ii
        .type           _ZN17fastertransformer16matrix_transposeI6__halfEEvPT_PKS2_ii,@function
        .size           _ZN17fastertransformer16matrix_transposeI6__halfEEvPT_PKS2_ii,(.L_x_2 - _ZN17fastertransformer16matrix_transposeI6__halfEEvPT_PKS2_ii)
        .other          _ZN17fastertransformer16matrix_transposeI6__halfEEvPT_PKS2_ii,@"STO_CUDA_ENTRY STV_DEFAULT"
_ZN17fastertransformer16matrix_transposeI6__halfEEvPT_PKS2_ii:
.text._ZN17fastertransformer16matrix_transposeI6__halfEEvPT_PKS2_ii:
[----:B------:R-:W-:Y:S02]  /*0000*/  MOV R1, c[0x0][0x28] ;  /* 0x00000a0000017a02 */ /* 0x000fe40000000f00 */
[----:B------:R-:W0:Y:S01]  /*0010*/  S2R R4, SR_CTAID.X ;  /* 0x0000000000047919 */ /* 0x000e220000002500 */
[----:B------:R-:W-:-:S03]  /*0020*/  ULDC.64 UR4, c[0x0][0x118] ;  /* 0x0000460000047ab9 */ /* 0x000fc60000000a00 */
[----:B------:R-:W0:Y:S04]  /*0030*/  S2R R9, SR_TID.X ;  /* 0x0000000000097919 */ /* 0x000e280000002100 */
[----:B------:R-:W1:Y:S04]  /*0040*/  S2R R8, SR_TID.Y ;  /* 0x0000000000087919 */ /* 0x000e680000002200 */
[----:B------:R-:W1:Y:S01]  /*0050*/  S2R R6, SR_CTAID.Y ;  /* 0x0000000000067919 */ /* 0x000e620000002600 */
[----:B0-----:R-:W-:-:S04]  /*0060*/  LEA R0, R4, R9, 0x5 ;  /* 0x0000000904007211 */ /* 0x001fc800078e28ff */
[----:B------:R-:W-:Y:S01]  /*0070*/  ISETP.GE.AND P0, PT, R0, c[0x0][0x174], PT ;  /* 0x00005d0000007a0c */ /* 0x000fe20003f06270 */
[----:B-1----:R-:W-:-:S05]  /*0080*/  IMAD R3, R6, 0x20, R8 ;  /* 0x0000002006037824 */ /* 0x002fca00078e0208 */
[----:B------:R-:W-:-:S13]  /*0090*/  ISETP.GE.OR P0, PT, R3, c[0x0][0x170], P0 ;  /* 0x00005c0003007a0c */ /* 0x000fda0000706670 */
[----:B------:R-:W-:Y:S01]  /*00a0*/  @!P0 MOV R2, 0x2 ;  /* 0x0000000200028802 */ /* 0x000fe20000000f00 */
[----:B------:R-:W-:-:S04]  /*00b0*/  @!P0 IMAD R3, R3, c[0x0][0x174], R0 ;  /* 0x00005d0003038a24 */ /* 0x000fc800078e0200 */
[----:B------:R-:W-:-:S06]  /*00c0*/  @!P0 IMAD.WIDE R2, R3, R2, c[0x0][0x168] ;  /* 0x00005a0003028625 */ /* 0x000fcc00078e0202 */
[----:B------:R-:W2:Y:S01]  /*00d0*/  @!P0 LDG.E.U16 R2, [R2.64] ;  /* 0x0000000402028981 */ /* 0x000ea2000c1e1500 */
[--C-:B------:R-:W-:Y:S01]  /*00e0*/  @!P0 IMAD R5, R9, 0x21, R8.reuse ;  /* 0x0000002109058824 */ /* 0x100fe200078e0208 */
[----:B------:R-:W-:Y:S01]  /*00f0*/  LEA R7, R6, R9, 0x5 ;  /* 0x0000000906077211 */ /* 0x000fe200078e28ff */
[----:B------:R-:W-:Y:S02]  /*0100*/  IMAD R0, R4, 0x20, R8 ;  /* 0x0000002004007824 */ /* 0x000fe400078e0208 */
[----:B------:R-:W-:-:S03]  /*0110*/  @!P0 IMAD.SHL.U32 R5, R5, 0x2, RZ ;  /* 0x0000000205058824 */ /* 0x000fc600078e00ff */
[----:B------:R-:W-:-:S04]  /*0120*/  ISETP.GE.AND P1, PT, R0, c[0x0][0x174], PT ;  /* 0x00005d0000007a0c */ /* 0x000fc80003f26270 */
[----:B------:R-:W-:Y:S01]  /*0130*/  ISETP.GE.OR P1, PT, R7, c[0x0][0x170], P1 ;  /* 0x00005c0007007a0c */ /* 0x000fe20000f26670 */
[----:B--2---:R0:W-:Y:S04]  /*0140*/  @!P0 STS.U16 [R5], R2 ;  /* 0x0000000205008388 */ /* 0x0041e80000000400 */
[----:B------:R-:W-:Y:S08]  /*0150*/  BAR.SYNC.DEFER_BLOCKING 0x0 ;  /* 0x0000000000007b1d */ /* 0x000ff00000010000 */
[----:B------:R-:W-:Y:S05]  /*0160*/  @P1 EXIT ;  /* 0x000000000000194d */ /* 0x000fea0003800000 */
[----:B0-----:R-:W-:Y:S01]  /*0170*/  IMAD R4, R8, 0x21, R9 ;  /* 0x0000002108047824 */ /* 0x001fe200078e0209 */
[----:B------:R-:W-:Y:S01]  /*0180*/  HFMA2.MMA R3, -RZ, RZ, 0, 1.1920928955078125e-07 ;  /* 0x00000002ff037435 */ /* 0x000fe200000001ff */
[----:B------:R-:W-:-:S03]  /*0190*/  IMAD R2, R0, c[0x0][0x170], R7 ;  /* 0x00005c0000027a24 */ /* 0x000fc600078e0207 */
[----:B------:R-:W-:-:S05]  /*01a0*/  SHF.L.U32 R4, R4, 0x1, RZ ;  /* 0x0000000104047819 */ /* 0x000fca00000006ff */
[----:B------:R-:W0:Y:S01]  /*01b0*/  LDS.U16 R5, [R4] ;  /* 0x0000000004057984 */ /* 0x000e220000000400 */
[----:B------:R-:W-:-:S05]  /*01c0*/  IMAD.WIDE R2, R2, R3, c[0x0][0x160] ;  /* 0x0000580002027625 */ /* 0x000fca00078e0203 */
[----:B0-----:R-:W-:Y:S01]  /*01d0*/  STG.E.U16 [R2.64], R5 ;  /* 0x0000000502007986 */ /* 0x001fe2000c101504 */
[----:B------:R-:W-:Y:S05]  /*01e0*/  EXIT ;  /* 0x000000000000794d */ /* 0x000fea0003800000 */
.L_x_0:
[----:B------:R-:W-:-:S00]  /*01f0*/  BRA `(.L_x_0) ;  /* 0xfffffff000007947 */ /* 0x000fc0000383ffff */
[----:B------:R-:W-:-:S00]  /*0200*/  NOP ;  /* 0x0000000000007918 */ /* 0x000fc00000000000 */
[----:B------:R-:W-:-:S00]  /*0210*/  NOP ;  /* 0x0000000000007918 */ /* 0x000fc00000000000 */
[----:B------:R-:W-:-:S00]  /*0220*/  NOP ;  /* 0x0000000000007918 */ /* 0x000fc00000000000 */
[----:B------:R-:W-:-:S00]  /*0230*/  NOP ;  /* 0x0000000000007918 */ /* 0x000fc00000000000 */
[----:B------:R-:W-:-:S00]  /*0240*/  NOP ;  /* 0x0000000000007918 */ /* 0x000fc00000000000 */
[----:B------:R-:W-:-:S00]  /*0250*/  NOP ;  /* 0x0000000000007918 */ /* 0x000fc00000000000 */
[----:B------:R-:W-:-:S00]  /*0260*/  NOP ;  /* 0x0000000000007918 */ /* 0x000fc00000000000 */
[----:B------:R-:W-:-:S00]  /*0270*/  NOP ;  /* 0x0000000000007918 */ /* 0x000fc00000000000 */
.L_x_2:


//--------------------- .text._ZN17fastertransformer16matrix_transposeIfEEvPT_PKS1_ii --------------------------
	.section	.text._ZN17fastertransformer16matrix_transposeIfEEvPT_PKS1_ii,"ax",@progbits
	.sectioninfo	@"SHI_REGISTERS=12"
	.align	128
        .global         _ZN17fastertransformer16matrix_transposeIfEEvPT_PKS1_ii
        .type           _ZN17fastertransformer16matrix_transposeIfEEvPT_PKS1_ii,@function
        .size           _ZN17fastertransformer16matrix_transposeIfEEvPT_PKS1_ii,(.L_x_3 - _ZN17fastertransformer16matrix_transposeIfEEvPT_PKS1_ii)
        .other          _ZN17fastertransformer16matrix_transposeIfEEvPT_PKS1_ii,@"STO_CUDA_ENTRY STV_DEFAULT"
_ZN17fastertransformer16matrix_transposeIfEEvPT_PKS1_ii:
.text._ZN17fastertransformer16matrix_transposeIfEEvPT_PKS1_ii:
        /* <DEDUP_REMOVED lines=13> */
[----:B------:R-:W2:Y:S01]  /*00d0*/  @!P0 LDG.E R2, [R2.64] ;  /* 0x0000000402028981 */ /* 0x000ea2000c1e1900 */
[--C-:B------:R-:W-:Y:S01]  /*00e0*/  @!P0 IMAD R9, R7, 0x21, R8.reuse ;  /* 0x0000002107098824 */ /* 0x100fe200078e0208 */
[----:B------:R-:W-:Y:S01]  /*00f0*/  LEA R5, R6, R7, 0x5 ;  /* 0x0000000706057211 */ /* 0x000fe200078e28ff */
[----:B------:R-:W-:-:S05]  /*0100*/  IMAD R0, R4, 0x20, R8 ;  /* 0x0000002004007824 */ /* 0x000fca00078e0208 */
[----:B------:R-:W-:-:S04]  /*0110*/  ISETP.GE.AND P1, PT, R0, c[0x0][0x174], PT ;  /* 0x00005d0000007a0c */ /* 0x000fc80003f26270 */
[----:B------:R-:W-:Y:S01]  /*0120*/  ISETP.GE.OR P1, PT, R5, c[0x0][0x170], P1 ;  /* 0x00005c0005007a0c */ /* 0x000fe20000f26670 */
[----:B--2---:R0:W-:Y:S04]  /*0130*/  @!P0 STS [R9.X4], R2 ;  /* 0x0000000209008388 */ /* 0x0041e80000004800 */
[----:B------:R-:W-:Y:S08]  /*0140*/  BAR.SYNC.DEFER_BLOCKING 0x0 ;  /* 0x0000000000007b1d */ /* 0x000ff00000010000 */
[----:B------:R-:W-:Y:S05]  /*0150*/  @P1 EXIT ;  /* 0x000000000000194d */ /* 0x000fea0003800000 */
[----:B0-----:R-:W-:Y:S01]  /*0160*/  IMAD R7, R8, 0x21, R7 ;  /* 0x0000002108077824 */ /* 0x001fe200078e0207 */
[----:B------:R-:W-:Y:S01]  /*0170*/  HFMA2.MMA R3, -RZ, RZ, 0, 2.384185791015625e-07 ;  /* 0x00000004ff037435 */ /* 0x000fe200000001ff */
[----:B------:R-:W-:-:S04]  /*0180*/  IMAD R2, R0, c[0x0][0x170], R5 ;  /* 0x00005c0000027a24 */ /* 0x000fc800078e0205 */
[----:B------:R-:W0:Y:S05]  /*0190*/  LDS R7, [R7.X4] ;  /* 0x0000000007077984 */ /* 0x000e2a0000004800 */
[----:B------:R-:W-:-:S05]  /*01a0*/  IMAD.WIDE R2, R2, R3, c[0x0][0x160] ;  /* 0x0000580002027625 */ /* 0x000fca00078e0203 */
[----:B0-----:R-:W-:Y:S01]  /*01b0*/  STG.E [R2.64], R7 ;  /* 0x0000000702007986 */ /* 0x001fe2000c101904 */
[----:B------:R-:W-:Y:S05]  /*01c0*/  EXIT ;  /* 0x000000000000794d */ /* 0x000fea0003800000 */
.L_x_1:
        /* <DEDUP_REMOVED lines=11> */
.L_x_3:


//--------------------- .nv.shared._ZN17fastertransformer16matrix_transposeI6__halfEEvPT_PKS2_ii --------------------------
	.section	.nv.shared._ZN17fastertransformer16matrix_transposeI6__halfEEvPT_PKS2_ii,"aw",@nobits
	.sectionflags	@""
	.align	2
.nv.shared._ZN17fastertransformer16matrix_transposeI6__halfEEvPT_PKS2_ii:
	.zero		2112


//--------------------- .nv.shared._ZN17fastertransformer16matrix_transposeIfEEvPT_PKS1_ii --------------------------
	.section	.nv.shared._ZN17fastertransformer16matrix_transposeIfEEvPT_PKS1_ii,"aw",@nobits
	.sectionflags	@""
	.align	4
.nv.shared._ZN17fastertransformer16matrix_transposeIfEEvPT_PKS1_ii:
	.zero		4224
